//
// Generated by NVIDIA NVVM Compiler
//
// Compiler Build ID: CL-36424714
// Cuda compilation tools, release 13.0, V13.0.88
// Based on NVVM 20.0.0
//

.version 9.0
.target sm_100
.address_size 64

	// .globl	_Z19process_rows_kernelPKiS0_S0_S0_PcPii

.visible .entry _Z19process_rows_kernelPKiS0_S0_S0_PcPii(
	.param .u64 .ptr .align 1 _Z19process_rows_kernelPKiS0_S0_S0_PcPii_param_0,
	.param .u64 .ptr .align 1 _Z19process_rows_kernelPKiS0_S0_S0_PcPii_param_1,
	.param .u64 .ptr .align 1 _Z19process_rows_kernelPKiS0_S0_S0_PcPii_param_2,
	.param .u64 .ptr .align 1 _Z19process_rows_kernelPKiS0_S0_S0_PcPii_param_3,
	.param .u64 .ptr .align 1 _Z19process_rows_kernelPKiS0_S0_S0_PcPii_param_4,
	.param .u64 .ptr .align 1 _Z19process_rows_kernelPKiS0_S0_S0_PcPii_param_5,
	.param .u32 _Z19process_rows_kernelPKiS0_S0_S0_PcPii_param_6
)
{
	.reg .pred 	%p<15>;
	.reg .b16 	%rs<9>;
	.reg .b32 	%r<52>;
	.reg .b64 	%rd<48>;

	ld.param.u64 	%rd16, [_Z19process_rows_kernelPKiS0_S0_S0_PcPii_param_0];
	ld.param.u64 	%rd13, [_Z19process_rows_kernelPKiS0_S0_S0_PcPii_param_1];
	ld.param.u64 	%rd14, [_Z19process_rows_kernelPKiS0_S0_S0_PcPii_param_2];
	ld.param.u64 	%rd15, [_Z19process_rows_kernelPKiS0_S0_S0_PcPii_param_3];
	ld.param.u64 	%rd17, [_Z19process_rows_kernelPKiS0_S0_S0_PcPii_param_4];
	ld.param.u64 	%rd18, [_Z19process_rows_kernelPKiS0_S0_S0_PcPii_param_5];
	ld.param.u32 	%r30, [_Z19process_rows_kernelPKiS0_S0_S0_PcPii_param_6];
	cvta.to.global.u64 	%rd1, %rd18;
	cvta.to.global.u64 	%rd2, %rd17;
	cvta.to.global.u64 	%rd3, %rd16;
	mov.u32 	%r31, %ctaid.x;
	mov.u32 	%r32, %ntid.x;
	mov.u32 	%r33, %tid.x;
	mad.lo.s32 	%r1, %r31, %r32, %r33;
	setp.ge.s32 	%p1, %r1, %r30;
	@%p1 bra 	$L__BB0_24;
	cvta.to.global.u64 	%rd19, %rd13;
	cvta.to.global.u64 	%rd20, %rd14;
	cvta.to.global.u64 	%rd21, %rd15;
	mul.wide.s32 	%rd22, %r1, 4;
	add.s64 	%rd23, %rd19, %rd22;
	ld.global.s32 	%rd4, [%rd23];
	add.s64 	%rd24, %rd20, %rd22;
	ld.global.u32 	%r2, [%rd24];
	add.s64 	%rd25, %rd21, %rd22;
	ld.global.u32 	%r3, [%rd25];
	setp.gt.s32 	%p2, %r2, 0;
	@%p2 bra 	$L__BB0_3;
	add.s64 	%rd45, %rd1, %rd22;
	mov.b32 	%r42, 0;
	st.global.u32 	[%rd45], %r42;
	bra.uni 	$L__BB0_24;
$L__BB0_3:
	cvt.u32.u64 	%r35, %rd4;
	shr.u32 	%r49, %r2, 1;
	add.s32 	%r36, %r49, %r35;
	mul.wide.s32 	%rd26, %r36, 4;
	add.s64 	%rd27, %rd3, %rd26;
	ld.global.u32 	%r50, [%rd27];
	and.b32  	%r6, %r2, 15;
	setp.lt.u32 	%p3, %r2, 16;
	mov.b32 	%r45, 0;
	@%p3 bra 	$L__BB0_6;
	and.b32  	%r45, %r2, 2147483632;
	neg.s32 	%r43, %r45;
	add.s64 	%rd28, %rd4, %rd2;
	add.s64 	%rd46, %rd28, 7;
$L__BB0_5:
	.pragma "nounroll";
	mov.b16 	%rs1, 48;
	st.global.u8 	[%rd46+-7], %rs1;
	st.global.u8 	[%rd46+-6], %rs1;
	st.global.u8 	[%rd46+-5], %rs1;
	st.global.u8 	[%rd46+-4], %rs1;
	st.global.u8 	[%rd46+-3], %rs1;
	st.global.u8 	[%rd46+-2], %rs1;
	st.global.u8 	[%rd46+-1], %rs1;
	st.global.u8 	[%rd46], %rs1;
	st.global.u8 	[%rd46+1], %rs1;
	st.global.u8 	[%rd46+2], %rs1;
	st.global.u8 	[%rd46+3], %rs1;
	st.global.u8 	[%rd46+4], %rs1;
	st.global.u8 	[%rd46+5], %rs1;
	st.global.u8 	[%rd46+6], %rs1;
	st.global.u8 	[%rd46+7], %rs1;
	st.global.u8 	[%rd46+8], %rs1;
	add.s32 	%r43, %r43, 16;
	add.s64 	%rd46, %rd46, 16;
	setp.ne.s32 	%p4, %r43, 0;
	@%p4 bra 	$L__BB0_5;
$L__BB0_6:
	add.s64 	%rd8, %rd2, %rd4;
	setp.eq.s32 	%p5, %r6, 0;
	@%p5 bra 	$L__BB0_15;
	and.b32  	%r12, %r2, 7;
	setp.lt.u32 	%p6, %r6, 8;
	@%p6 bra 	$L__BB0_9;
	cvt.u64.u32 	%rd29, %r45;
	add.s64 	%rd30, %rd8, %rd29;
	mov.b16 	%rs2, 48;
	st.global.u8 	[%rd30], %rs2;
	st.global.u8 	[%rd30+1], %rs2;
	st.global.u8 	[%rd30+2], %rs2;
	st.global.u8 	[%rd30+3], %rs2;
	st.global.u8 	[%rd30+4], %rs2;
	st.global.u8 	[%rd30+5], %rs2;
	st.global.u8 	[%rd30+6], %rs2;
	st.global.u8 	[%rd30+7], %rs2;
	add.s32 	%r45, %r45, 8;
$L__BB0_9:
	setp.eq.s32 	%p7, %r12, 0;
	@%p7 bra 	$L__BB0_15;
	and.b32  	%r15, %r2, 3;
	setp.lt.u32 	%p8, %r12, 4;
	@%p8 bra 	$L__BB0_12;
	cvt.u64.u32 	%rd31, %r45;
	add.s64 	%rd32, %rd8, %rd31;
	mov.b16 	%rs3, 48;
	st.global.u8 	[%rd32], %rs3;
	st.global.u8 	[%rd32+1], %rs3;
	st.global.u8 	[%rd32+2], %rs3;
	st.global.u8 	[%rd32+3], %rs3;
	add.s32 	%r45, %r45, 4;
$L__BB0_12:
	setp.eq.s32 	%p9, %r15, 0;
	@%p9 bra 	$L__BB0_15;
	cvt.u64.u32 	%rd33, %r45;
	add.s64 	%rd34, %rd4, %rd33;
	add.s64 	%rd47, %rd2, %rd34;
	neg.s32 	%r47, %r15;
$L__BB0_14:
	.pragma "nounroll";
	mov.b16 	%rs4, 48;
	st.global.u8 	[%rd47], %rs4;
	add.s64 	%rd47, %rd47, 1;
	add.s32 	%r47, %r47, 1;
	setp.ne.s32 	%p10, %r47, 0;
	@%p10 bra 	$L__BB0_14;
$L__BB0_15:
	cvt.u64.u32 	%rd35, %r49;
	add.s64 	%rd36, %rd8, %rd35;
	mov.b16 	%rs5, 61;
	st.global.u8 	[%rd36], %rs5;
$L__BB0_16:
	mov.u32 	%r22, %r49;
	add.s32 	%r49, %r22, -1;
	setp.lt.s32 	%p11, %r22, 1;
	mov.u32 	%r51, %r50;
	@%p11 bra 	$L__BB0_23;
	cvt.u64.u32 	%rd37, %r22;
	add.s64 	%rd38, %rd37, %rd4;
	shl.b64 	%rd39, %rd38, 2;
	add.s64 	%rd40, %rd3, %rd39;
	ld.global.u32 	%r24, [%rd40+-4];
	cvt.u64.u32 	%rd41, %r49;
	add.s64 	%rd12, %rd8, %rd41;
	sub.s32 	%r25, %r50, %r24;
	sub.s32 	%r37, %r25, %r3;
	abs.s32 	%r38, %r37;
	sub.s32 	%r39, %r50, %r3;
	abs.s32 	%r26, %r39;
	setp.ge.u32 	%p12, %r38, %r26;
	@%p12 bra 	$L__BB0_19;
	mov.b16 	%rs8, 45;
	st.global.u8 	[%rd12], %rs8;
	mov.u32 	%r50, %r25;
	bra.uni 	$L__BB0_22;
$L__BB0_19:
	add.s32 	%r27, %r24, %r50;
	sub.s32 	%r40, %r27, %r3;
	abs.s32 	%r41, %r40;
	setp.ge.u32 	%p13, %r41, %r26;
	@%p13 bra 	$L__BB0_21;
	mov.b16 	%rs7, 43;
	st.global.u8 	[%rd12], %rs7;
	mov.u32 	%r50, %r27;
	bra.uni 	$L__BB0_22;
$L__BB0_21:
	mov.b16 	%rs6, 48;
	st.global.u8 	[%rd12], %rs6;
$L__BB0_22:
	setp.ne.s32 	%p14, %r50, %r3;
	mov.u32 	%r51, %r3;
	@%p14 bra 	$L__BB0_16;
$L__BB0_23:
	add.s64 	%rd43, %rd1, %rd22;
	st.global.u32 	[%rd43], %r51;
$L__BB0_24:
	ret;

}


// ===== COMPILED SASS (sm_100) =====

	.target	sm_100

	.elftype	@"ET_EXEC"


//--------------------- .note.nv.tkinfo           --------------------------
	.section	.note.nv.tkinfo,"",@"SHT_NOTE"
	.sectionflags	@"SHF_NOTE_NV_TKINFO"
	.tkinfo
        /*0018*/ 	.word	0x00000002
        /*0030*/ 	.string	""
        /*0030*/ 	.string	"ptxas"
        /*0030*/ 	.string	"Cuda compilation tools, release 13.0, V13.0.88"
        /*0030*/ 	.string	"Build cuda_13.0.r13.0/compiler.36424714_0"
        /*0030*/ 	.string	"-arch sm_100 -m 64 "



//--------------------- .note.nv.cuinfo           --------------------------
	.section	.note.nv.cuinfo,"",@"SHT_NOTE"
	.sectionflags	@"SHF_NOTE_NV_CUINFO"
        /*0018*/ 	.short	0x0002
        /*001a*/ 	.short	0x0064
        /*001c*/ 	.short	0x0082
	.zero		2


//--------------------- .nv.info                  --------------------------
	.section	.nv.info,"",@"SHT_CUDA_INFO"
	.align	4


	//----- nvinfo : EIATTR_REGCOUNT
	.align		4
        /*0000*/ 	.byte	0x04, 0x2f
        /*0002*/ 	.short	(.L_1 - .L_0)
	.align		4
.L_0:
        /*0004*/ 	.word	index@(_Z19process_rows_kernelPKiS0_S0_S0_PcPii)
        /*0008*/ 	.word	0x00000013


	//----- nvinfo : EIATTR_FRAME_SIZE
	.align		4
.L_1:
        /*000c*/ 	.byte	0x04, 0x11
        /*000e*/ 	.short	(.L_3 - .L_2)
	.align		4
.L_2:
        /*0010*/ 	.word	index@(_Z19process_rows_kernelPKiS0_S0_S0_PcPii)
        /*0014*/ 	.word	0x00000000


	//----- nvinfo : EIATTR_MIN_STACK_SIZE
	.align		4
.L_3:
        /*0018*/ 	.byte	0x04, 0x12
        /*001a*/ 	.short	(.L_5 - .L_4)
	.align		4
.L_4:
        /*001c*/ 	.word	index@(_Z19process_rows_kernelPKiS0_S0_S0_PcPii)
        /*0020*/ 	.word	0x00000000
.L_5:


//--------------------- .nv.compat                --------------------------
	.section	.nv.compat,"",@"SHT_CUDA_COMPAT_INFO"
	.align	4
        /*0000*/ 	.byte	0x02, 0x09, 0x00, 0x00, 0x02, 0x02, 0x01, 0x00, 0x02, 0x05, 0x05, 0x00, 0x03, 0x07, 0x01, 0x01
        /*0010*/ 	.byte	0x02, 0x03, 0x00, 0x00, 0x02, 0x06, 0x01, 0x00, 0x04, 0x0b, 0x08, 0x00, 0x09, 0x00, 0x00, 0x00
        /*0020*/ 	.byte	0x00, 0x00, 0x00, 0x00


//--------------------- .nv.info._Z19process_rows_kernelPKiS0_S0_S0_PcPii --------------------------
	.section	.nv.info._Z19process_rows_kernelPKiS0_S0_S0_PcPii,"",@"SHT_CUDA_INFO"
	.sectionflags	@""
	.align	4


	//----- nvinfo : EIATTR_CUDA_API_VERSION
	.align		4
        /*0000*/ 	.byte	0x04, 0x37
        /*0002*/ 	.short	(.L_7 - .L_6)
.L_6:
        /*0004*/ 	.word	0x00000082


	//----- nvinfo : EIATTR_KPARAM_INFO
	.align		4
.L_7:
        /*0008*/ 	.byte	0x04, 0x17
        /*000a*/ 	.short	(.L_9 - .L_8)
.L_8:
        /*000c*/ 	.word	0x00000000
        /*0010*/ 	.short	0x0006
        /*0012*/ 	.short	0x0030
        /*0014*/ 	.byte	0x00, 0xf0, 0x11, 0x00


	//----- nvinfo : EIATTR_KPARAM_INFO
	.align		4
.L_9:
        /*0018*/ 	.byte	0x04, 0x17
        /*001a*/ 	.short	(.L_11 - .L_10)
.L_10:
        /*001c*/ 	.word	0x00000000
        /*0020*/ 	.short	0x0005
        /*0022*/ 	.short	0x0028
        /*0024*/ 	.byte	0x00, 0xf5, 0x21, 0x00


	//----- nvinfo : EIATTR_KPARAM_INFO
	.align		4
.L_11:
        /*0028*/ 	.byte	0x04, 0x17
        /*002a*/ 	.short	(.L_13 - .L_12)
.L_12:
        /*002c*/ 	.word	0x00000000
        /*0030*/ 	.short	0x0004
        /*0032*/ 	.short	0x0020
        /*0034*/ 	.byte	0x00, 0xf5, 0x21, 0x00


	//----- nvinfo : EIATTR_KPARAM_INFO
	.align		4
.L_13:
        /*0038*/ 	.byte	0x04, 0x17
        /*003a*/ 	.short	(.L_15 - .L_14)
.L_14:
        /*003c*/ 	.word	0x00000000
        /*0040*/ 	.short	0x0003
        /*0042*/ 	.short	0x0018
        /*0044*/ 	.byte	0x00, 0xf5, 0x21, 0x00


	//----- nvinfo : EIATTR_KPARAM_INFO
	.align		4
.L_15:
        /*0048*/ 	.byte	0x04, 0x17
        /*004a*/ 	.short	(.L_17 - .L_16)
.L_16:
        /*004c*/ 	.word	0x00000000
        /*0050*/ 	.short	0x0002
        /*0052*/ 	.short	0x0010
        /*0054*/ 	.byte	0x00, 0xf5, 0x21, 0x00


	//----- nvinfo : EIATTR_KPARAM_INFO
	.align		4
.L_17:
        /*0058*/ 	.byte	0x04, 0x17
        /*005a*/ 	.short	(.L_19 - .L_18)
.L_18:
        /*005c*/ 	.word	0x00000000
        /*0060*/ 	.short	0x0001
        /*0062*/ 	.short	0x0008
        /*0064*/ 	.byte	0x00, 0xf5, 0x21, 0x00


	//----- nvinfo : EIATTR_KPARAM_INFO
	.align		4
.L_19:
        /*0068*/ 	.byte	0x04, 0x17
        /*006a*/ 	.short	(.L_21 - .L_20)
.L_20:
        /*006c*/ 	.word	0x00000000
        /*0070*/ 	.short	0x0000
        /*0072*/ 	.short	0x0000
        /*0074*/ 	.byte	0x00, 0xf5, 0x21, 0x00


	//----- nvinfo : EIATTR_SPARSE_MMA_MASK
	.align		4
.L_21:
        /*0078*/ 	.byte	0x03, 0x50
        /*007a*/ 	.short	0x0000


	//----- nvinfo : EIATTR_MAXREG_COUNT
	.align		4
        /*007c*/ 	.byte	0x03, 0x1b
        /*007e*/ 	.short	0x00ff


	//----- nvinfo : EIATTR_MERCURY_ISA_VERSION
	.align		4
        /*0080*/ 	.byte	0x03, 0x5f
        /*0082*/ 	.short	0x0101


	//----- nvinfo : EIATTR_VRC_CTA_INIT_COUNT
	.align		4
        /*0084*/ 	.byte	0x02, 0x4a
	.zero		1
	.zero		1


	//----- nvinfo : EIATTR_EXIT_INSTR_OFFSETS
	.align		4
        /*0088*/ 	.byte	0x04, 0x1c
        /*008a*/ 	.short	(.L_23 - .L_22)


	//   ....[0]....
.L_22:
        /*008c*/ 	.word	0x00000070


	//   ....[1]....
        /*0090*/ 	.word	0x00000160


	//   ....[2]....
        /*0094*/ 	.word	0x00000a20


	//----- nvinfo : EIATTR_CRS_STACK_SIZE
	.align		4
.L_23:
        /*0098*/ 	.byte	0x04, 0x1e
        /*009a*/ 	.short	(.L_25 - .L_24)
.L_24:
        /*009c*/ 	.word	0x00000000


	//----- nvinfo : EIATTR_CBANK_PARAM_SIZE
	.align		4
.L_25:
        /*00a0*/ 	.byte	0x03, 0x19
        /*00a2*/ 	.short	0x0034


	//----- nvinfo : EIATTR_PARAM_CBANK
	.align		4
        /*00a4*/ 	.byte	0x04, 0x0a
        /*00a6*/ 	.short	(.L_27 - .L_26)
	.align		4
.L_26:
        /*00a8*/ 	.word	index@(.nv.constant0._Z19process_rows_kernelPKiS0_S0_S0_PcPii)
        /*00ac*/ 	.short	0x0380
        /*00ae*/ 	.short	0x0034


	//----- nvinfo : EIATTR_SW_WAR
	.align		4
.L_27:
        /*00b0*/ 	.byte	0x04, 0x36
        /*00b2*/ 	.short	(.L_29 - .L_28)
.L_28:
        /*00b4*/ 	.word	0x00000008
.L_29:


//--------------------- .nv.callgraph             --------------------------
	.section	.nv.callgraph,"",@"SHT_CUDA_CALLGRAPH"
	.align	4
	.sectionentsize	8
	.align		4
        /*0000*/ 	.word	0x00000000
	.align		4
        /*0004*/ 	.word	0xffffffff
	.align		4
        /*0008*/ 	.word	0x00000000
	.align		4
        /*000c*/ 	.word	0xfffffffe
	.align		4
        /*0010*/ 	.word	0x00000000
	.align		4
        /*0014*/ 	.word	0xfffffffd
	.align		4
        /*0018*/ 	.word	0x00000000
	.align		4
        /*001c*/ 	.word	0xfffffffc


//--------------------- .text._Z19process_rows_kernelPKiS0_S0_S0_PcPii --------------------------
	.section	.text._Z19process_rows_kernelPKiS0_S0_S0_PcPii,"ax",@progbits
	.align	128
        .global         _Z19process_rows_kernelPKiS0_S0_S0_PcPii
        .type           _Z19process_rows_kernelPKiS0_S0_S0_PcPii,@function
        .size           _Z19process_rows_kernelPKiS0_S0_S0_PcPii,(.L_x_16 - _Z19process_rows_kernelPKiS0_S0_S0_PcPii)
        .other          _Z19process_rows_kernelPKiS0_S0_S0_PcPii,@"STO_CUDA_ENTRY STV_DEFAULT"
_Z19process_rows_kernelPKiS0_S0_S0_PcPii:
.text._Z19process_rows_kernelPKiS0_S0_S0_PcPii:
[----:B------:R-:W-:Y:S01]  /*0000*/  LDC R1, c[0x0][0x37c] ;  /* 0x0000df00ff017b82 */ /* 0x000fe20000000800 */
[----:B------:R-:W0:Y:S07]  /*0010*/  S2R R3, SR_TID.X ;  /* 0x0000000000037919 */ /* 0x000e2e0000002100 */
[----:B------:R-:W0:Y:S01]  /*0020*/  S2UR UR4, SR_CTAID.X ;  /* 0x00000000000479c3 */ /* 0x000e220000002500 */
[----:B------:R-:W1:Y:S07]  /*0030*/  LDCU UR5, c[0x0][0x3b0] ;  /* 0x00007600ff0577ac */ /* 0x000e6e0008000800 */
[----:B------:R-:W0:Y:S02]  /*0040*/  LDC R0, c[0x0][0x360] ;  /* 0x0000d800ff007b82 */ /* 0x000e240000000800 */
[----:B0-----:R-:W-:-:S05]  /*0050*/  IMAD R0, R0, UR4, R3 ;  /* 0x0000000400007c24 */ /* 0x001fca000f8e0203 */
[----:B-1----:R-:W-:-:S13]  /*0060*/  ISETP.GE.AND P0, PT, R0, UR5, PT ;  /* 0x0000000500007c0c */ /* 0x002fda000bf06270 */
[----:B------:R-:W-:Y:S05]  /*0070*/  @P0 EXIT ;  /* 0x000000000000094d */ /* 0x000fea0003800000 */
[----:B------:R-:W0:Y:S01]  /*0080*/  LDC.64 R4, c[0x0][0x390] ;  /* 0x0000e400ff047b82 */ /* 0x000e220000000a00 */
[----:B------:R-:W1:Y:S07]  /*0090*/  LDCU.64 UR4, c[0x0][0x358] ;  /* 0x00006b00ff0477ac */ /* 0x000e6e0008000a00 */
[----:B------:R-:W2:Y:S08]  /*00a0*/  LDC.64 R6, c[0x0][0x388] ;  /* 0x0000e200ff067b82 */ /* 0x000eb00000000a00 */
[----:B------:R-:W3:Y:S01]  /*00b0*/  LDC.64 R8, c[0x0][0x398] ;  /* 0x0000e600ff087b82 */ /* 0x000ee20000000a00 */
[----:B0-----:R-:W-:-:S06]  /*00c0*/  IMAD.WIDE R4, R0, 0x4, R4 ;  /* 0x0000000400047825 */ /* 0x001fcc00078e0204 */
[----:B-1----:R-:W4:Y:S01]  /*00d0*/  LDG.E R4, desc[UR4][R4.64] ;  /* 0x0000000404047981 */ /* 0x002f22000c1e1900 */
[----:B--2---:R-:W-:-:S05]  /*00e0*/  IMAD.WIDE R6, R0, 0x4, R6 ;  /* 0x0000000400067825 */ /* 0x004fca00078e0206 */
[----:B------:R0:W5:Y:S01]  /*00f0*/  LDG.E R2, desc[UR4][R6.64] ;  /* 0x0000000406027981 */ /* 0x000162000c1e1900 */
[----:B---3--:R-:W-:-:S05]  /*0100*/  IMAD.WIDE R8, R0, 0x4, R8 ;  /* 0x0000000400087825 */ /* 0x008fca00078e0208 */
[----:B------:R0:W5:Y:S01]  /*0110*/  LDG.E R3, desc[UR4][R8.64] ;  /* 0x0000000408037981 */ /* 0x000162000c1e1900 */
[----:B----4-:R-:W-:-:S13]  /*0120*/  ISETP.GT.AND P0, PT, R4, RZ, PT ;  /* 0x000000ff0400720c */ /* 0x010fda0003f04270 */
[----:B------:R-:W1:Y:S02]  /*0130*/  @!P0 LDC.64 R10, c[0x0][0x3a8] ;  /* 0x0000ea00ff0a8b82 */ /* 0x000e640000000a00 */
[----:B-1----:R-:W-:-:S05]  /*0140*/  @!P0 IMAD.WIDE R10, R0, 0x4, R10 ;  /* 0x00000004000a8825 */ /* 0x002fca00078e020a */
[----:B------:R0:W-:Y:S01]  /*0150*/  @!P0 STG.E desc[UR4][R10.64], RZ ;  /* 0x000000ff0a008986 */ /* 0x0001e2000c101904 */
[----:B------:R-:W-:Y:S05]  /*0160*/  @!P0 EXIT ;  /* 0x000000000000894d */ /* 0x000fea0003800000 */
[----:B0-----:R-:W0:Y:S01]  /*0170*/  LDC.64 R8, c[0x0][0x380] ;  /* 0x0000e000ff087b82 */ /* 0x001e220000000a00 */
[----:B------:R-:W-:Y:S01]  /*0180*/  SHF.R.U32.HI R5, RZ, 0x1, R4 ;  /* 0x00000001ff057819 */ /* 0x000fe20000011604 */
[----:B------:R-:W1:Y:S04]  /*0190*/  LDCU.64 UR8, c[0x0][0x3a0] ;  /* 0x00007400ff0877ac */ /* 0x000e680008000a00 */
[----:B-----5:R-:W-:-:S04]  /*01a0*/  IMAD.IADD R7, R2, 0x1, R5 ;  /* 0x0000000102077824 */ /* 0x020fc800078e0205 */
[----:B0-----:R-:W-:-:S06]  /*01b0*/  IMAD.WIDE R8, R7, 0x4, R8 ;  /* 0x0000000407087825 */ /* 0x001fcc00078e0208 */
[----:B------:R0:W5:Y:S01]  /*01c0*/  LDG.E R8, desc[UR4][R8.64] ;  /* 0x0000000408087981 */ /* 0x000162000c1e1900 */
[C---:B------:R-:W-:Y:S01]  /*01d0*/  ISETP.GE.U32.AND P2, PT, R4.reuse, 0x10, PT ;  /* 0x000000100400780c */ /* 0x040fe20003f46070 */
[----:B------:R-:W-:Y:S01]  /*01e0*/  BSSY.RECONVERGENT B0, `(.L_x_0) ;  /* 0x0000025000007945 */ /* 0x000fe20003800200 */
[----:B------:R-:W-:Y:S01]  /*01f0*/  LOP3.LUT R12, R4, 0xf, RZ, 0xc0, !PT ;  /* 0x0000000f040c7812 */ /* 0x000fe200078ec0ff */
[----:B------:R-:W-:Y:S01]  /*0200*/  IMAD.MOV.U32 R13, RZ, RZ, RZ ;  /* 0x000000ffff0d7224 */ /* 0x000fe200078e00ff */
[----:B-1----:R-:W-:Y:S02]  /*0210*/  IADD3 R6, P1, PT, R2, UR8, RZ ;  /* 0x0000000802067c10 */ /* 0x002fe4000ff3e0ff */
[----:B------:R-:W-:Y:S02]  /*0220*/  ISETP.NE.AND P0, PT, R12, RZ, PT ;  /* 0x000000ff0c00720c */ /* 0x000fe40003f05270 */
[----:B------:R-:W-:-:S05]  /*0230*/  SHF.R.S32.HI R7, RZ, 0x1f, R2 ;  /* 0x0000001fff077819 */ /* 0x000fca0000011402 */
[----:B0-----:R-:W-:Y:S06]  /*0240*/  @!P2 BRA `(.L_x_1) ;  /* 0x000000000078a947 */ /* 0x001fec0003800000 */
[----:B------:R-:W0:Y:S01]  /*0250*/  LDCU.64 UR6, c[0x0][0x3a0] ;  /* 0x00007400ff0677ac */ /* 0x000e220008000a00 */
[----:B------:R-:W-:Y:S01]  /*0260*/  LOP3.LUT R13, R4, 0x7ffffff0, RZ, 0xc0, !PT ;  /* 0x7ffffff0040d7812 */ /* 0x000fe200078ec0ff */
[----:B------:R-:W-:-:S04]  /*0270*/  IMAD.MOV.U32 R16, RZ, RZ, 0x30 ;  /* 0x00000030ff107424 */ /* 0x000fc800078e00ff */
[----:B------:R-:W-:Y:S01]  /*0280*/  IMAD.MOV R9, RZ, RZ, -R13 ;  /* 0x000000ffff097224 */ /* 0x000fe200078e0a0d */
[----:B0-----:R-:W-:-:S04]  /*0290*/  IADD3 R14, P2, PT, R2, UR6, RZ ;  /* 0x00000006020e7c10 */ /* 0x001fc8000ff5e0ff */
[----:B------:R-:W-:-:S04]  /*02a0*/  IADD3 R14, P3, PT, R14, 0x7, RZ ;  /* 0x000000070e0e7810 */ /* 0x000fc80007f7e0ff */
[----:B------:R-:W-:-:S09]  /*02b0*/  IADD3.X R15, PT, PT, RZ, UR7, R7, P3, P2 ;  /* 0x00000007ff0f7c10 */ /* 0x000fd20009fe4407 */
.L_x_2:
[----:B0-----:R-:W-:Y:S02]  /*02c0*/  IMAD.MOV.U32 R10, RZ, RZ, R14 ;  /* 0x000000ffff0a7224 */ /* 0x001fe400078e000e */
[----:B------:R-:W-:Y:S02]  /*02d0*/  IMAD.MOV.U32 R11, RZ, RZ, R15 ;  /* 0x000000ffff0b7224 */ /* 0x000fe400078e000f */
[----:B------:R-:W-:Y:S01]  /*02e0*/  VIADD R9, R9, 0x10 ;  /* 0x0000001009097836 */ /* 0x000fe20000000000 */
[----:B------:R-:W-:Y:S02]  /*02f0*/  IADD3 R14, P3, PT, R10, 0x10, RZ ;  /* 0x000000100a0e7810 */ /* 0x000fe40007f7e0ff */
[----:B------:R0:W-:Y:S02]  /*0300*/  STG.E.U8 desc[UR4][R10.64+-0x7], R16 ;  /* 0xfffff9100a007986 */ /* 0x0001e4000c101104 */
[----:B------:R-:W-:Y:S01]  /*0310*/  ISETP.NE.AND P2, PT, R9, RZ, PT ;  /* 0x000000ff0900720c */ /* 0x000fe20003f45270 */
[----:B------:R-:W-:Y:S01]  /*0320*/  IMAD.X R15, RZ, RZ, R11, P3 ;  /* 0x000000ffff0f7224 */ /* 0x000fe200018e060b */
[----:B------:R0:W-:Y:S04]  /*0330*/  STG.E.U8 desc[UR4][R10.64+-0x6], R16 ;  /* 0xfffffa100a007986 */ /* 0x0001e8000c101104 */
        /* <DEDUP_REMOVED lines=13> */
[----:B------:R0:W-:Y:S01]  /*0410*/  STG.E.U8 desc[UR4][R10.64+0x8], R16 ;  /* 0x000008100a007986 */ /* 0x0001e2000c101104 */
[----:B------:R-:W-:Y:S05]  /*0420*/  @P2 BRA `(.L_x_2) ;  /* 0xfffffffc00a42947 */ /* 0x000fea000383ffff */
.L_x_1:
[----:B------:R-:W-:Y:S05]  /*0430*/  BSYNC.RECONVERGENT B0 ;  /* 0x0000000000007941 */ /* 0x000fea0003800200 */
.L_x_0:
[----:B------:R-:W-:Y:S01]  /*0440*/  BSSY.RECONVERGENT B0, `(.L_x_3) ;  /* 0x0000031000007945 */ /* 0x000fe20003800200 */
[----:B------:R-:W-:-:S03]  /*0450*/  IADD3.X R14, PT, PT, R7, UR9, RZ, P1, !PT ;  /* 0x00000009070e7c10 */ /* 0x000fc60008ffe4ff */
[----:B------:R-:W-:Y:S05]  /*0460*/  @!P0 BRA `(.L_x_4) ;  /* 0x0000000000b88947 */ /* 0x000fea0003800000 */
[----:B------:R-:W-:Y:S01]  /*0470*/  ISETP.GE.U32.AND P0, PT, R12, 0x8, PT ;  /* 0x000000080c00780c */ /* 0x000fe20003f06070 */
[----:B------:R-:W-:Y:S01]  /*0480*/  BSSY.RECONVERGENT B1, `(.L_x_5) ;  /* 0x0000010000017945 */ /* 0x000fe20003800200 */
[----:B------:R-:W-:-:S04]  /*0490*/  LOP3.LUT R15, R4, 0x7, RZ, 0xc0, !PT ;  /* 0x00000007040f7812 */ /* 0x000fc800078ec0ff */
[----:B------:R-:W-:-:S07]  /*04a0*/  ISETP.NE.AND P1, PT, R15, RZ, PT ;  /* 0x000000ff0f00720c */ /* 0x000fce0003f25270 */
[----:B------:R-:W-:Y:S06]  /*04b0*/  @!P0 BRA `(.L_x_6) ;  /* 0x0000000000308947 */ /* 0x000fec0003800000 */
[C---:B0-----:R-:W-:Y:S01]  /*04c0*/  IADD3 R10, P0, PT, R13.reuse, R6, RZ ;  /* 0x000000060d0a7210 */ /* 0x041fe20007f1e0ff */
[----:B------:R-:W-:Y:S02]  /*04d0*/  IMAD.MOV.U32 R9, RZ, RZ, 0x30 ;  /* 0x00000030ff097424 */ /* 0x000fe400078e00ff */
[----:B------:R-:W-:Y:S02]  /*04e0*/  VIADD R13, R13, 0x8 ;  /* 0x000000080d0d7836 */ /* 0x000fe40000000000 */
[----:B------:R-:W-:-:S05]  /*04f0*/  IMAD.X R11, RZ, RZ, R14, P0 ;  /* 0x000000ffff0b7224 */ /* 0x000fca00000e060e */
[----:B------:R1:W-:Y:S04]  /*0500*/  STG.E.U8 desc[UR4][R10.64], R9 ;  /* 0x000000090a007986 */ /* 0x0003e8000c101104 */
[----:B------:R1:W-:Y:S04]  /*0510*/  STG.E.U8 desc[UR4][R10.64+0x1], R9 ;  /* 0x000001090a007986 */ /* 0x0003e8000c101104 */
[----:B------:R1:W-:Y:S04]  /*0520*/  STG.E.U8 desc[UR4][R10.64+0x2], R9 ;  /* 0x000002090a007986 */ /* 0x0003e8000c101104 */
[----:B------:R1:W-:Y:S04]  /*0530*/  STG.E.U8 desc[UR4][R10.64+0x3], R9 ;  /* 0x000003090a007986 */ /* 0x0003e8000c101104 */
[----:B------:R1:W-:Y:S04]  /*0540*/  STG.E.U8 desc[UR4][R10.64+0x4], R9 ;  /* 0x000004090a007986 */ /* 0x0003e8000c101104 */
[----:B------:R1:W-:Y:S04]  /*0550*/  STG.E.U8 desc[UR4][R10.64+0x5], R9 ;  /* 0x000005090a007986 */ /* 0x0003e8000c101104 */
[----:B------:R1:W-:Y:S04]  /*0560*/  STG.E.U8 desc[UR4][R10.64+0x6], R9 ;  /* 0x000006090a007986 */ /* 0x0003e8000c101104 */
[----:B------:R1:W-:Y:S02]  /*0570*/  STG.E.U8 desc[UR4][R10.64+0x7], R9 ;  /* 0x000007090a007986 */ /* 0x0003e4000c101104 */
.L_x_6:
[----:B------:R-:W-:Y:S05]  /*0580*/  BSYNC.RECONVERGENT B1 ;  /* 0x0000000000017941 */ /* 0x000fea0003800200 */
.L_x_5:
[----:B------:R-:W-:Y:S05]  /*0590*/  @!P1 BRA `(.L_x_4) ;  /* 0x00000000006c9947 */ /* 0x000fea0003800000 */
[----:B------:R-:W-:Y:S01]  /*05a0*/  ISETP.GE.U32.AND P0, PT, R15, 0x4, PT ;  /* 0x000000040f00780c */ /* 0x000fe20003f06070 */
[----:B------:R-:W-:Y:S01]  /*05b0*/  BSSY.RECONVERGENT B1, `(.L_x_7) ;  /* 0x000000c000017945 */ /* 0x000fe20003800200 */
[----:B------:R-:W-:-:S04]  /*05c0*/  LOP3.LUT R4, R4, 0x3, RZ, 0xc0, !PT ;  /* 0x0000000304047812 */ /* 0x000fc800078ec0ff */
[----:B------:R-:W-:-:S07]  /*05d0*/  ISETP.NE.AND P1, PT, R4, RZ, PT ;  /* 0x000000ff0400720c */ /* 0x000fce0003f25270 */
[----:B------:R-:W-:Y:S06]  /*05e0*/  @!P0 BRA `(.L_x_8) ;  /* 0x0000000000208947 */ /* 0x000fec0003800000 */
[C---:B01----:R-:W-:Y:S01]  /*05f0*/  IADD3 R10, P0, PT, R13.reuse, R6, RZ ;  /* 0x000000060d0a7210 */ /* 0x043fe20007f1e0ff */
[----:B------:R-:W-:Y:S02]  /*0600*/  IMAD.MOV.U32 R9, RZ, RZ, 0x30 ;  /* 0x00000030ff097424 */ /* 0x000fe400078e00ff */
[----:B------:R-:W-:Y:S01]  /*0610*/  VIADD R13, R13, 0x4 ;  /* 0x000000040d0d7836 */ /* 0x000fe20000000000 */
[----:B------:R-:W-:-:S05]  /*0620*/  IADD3.X R11, PT, PT, RZ, R14, RZ, P0, !PT ;  /* 0x0000000eff0b7210 */ /* 0x000fca00007fe4ff */
[----:B------:R2:W-:Y:S04]  /*0630*/  STG.E.U8 desc[UR4][R10.64], R9 ;  /* 0x000000090a007986 */ /* 0x0005e8000c101104 */
[----:B------:R2:W-:Y:S04]  /*0640*/  STG.E.U8 desc[UR4][R10.64+0x1], R9 ;  /* 0x000001090a007986 */ /* 0x0005e8000c101104 */
[----:B------:R2:W-:Y:S04]  /*0650*/  STG.E.U8 desc[UR4][R10.64+0x2], R9 ;  /* 0x000002090a007986 */ /* 0x0005e8000c101104 */
[----:B------:R2:W-:Y:S02]  /*0660*/  STG.E.U8 desc[UR4][R10.64+0x3], R9 ;  /* 0x000003090a007986 */ /* 0x0005e4000c101104 */
.L_x_8:
[----:B------:R-:W-:Y:S05]  /*0670*/  BSYNC.RECONVERGENT B1 ;  /* 0x0000000000017941 */ /* 0x000fea0003800200 */
.L_x_7:
[----:B------:R-:W-:Y:S05]  /*0680*/  @!P1 BRA `(.L_x_4) ;  /* 0x0000000000309947 */ /* 0x000fea0003800000 */
[----:B------:R-:W-:Y:S01]  /*0690*/  IADD3 R13, P0, P1, R2, UR8, R13 ;  /* 0x00000008020d7c10 */ /* 0x000fe2000f91e00d */
[----:B-12---:R-:W-:Y:S02]  /*06a0*/  IMAD.MOV.U32 R9, RZ, RZ, 0x30 ;  /* 0x00000030ff097424 */ /* 0x006fe400078e00ff */
[----:B------:R-:W-:Y:S01]  /*06b0*/  IMAD.MOV R4, RZ, RZ, -R4 ;  /* 0x000000ffff047224 */ /* 0x000fe200078e0a04 */
[----:B------:R-:W-:-:S09]  /*06c0*/  IADD3.X R12, PT, PT, R7, UR9, RZ, P0, P1 ;  /* 0x00000009070c7c10 */ /* 0x000fd200087e24ff */
.L_x_9:
[----:B0-----:R-:W-:Y:S01]  /*06d0*/  IMAD.MOV.U32 R10, RZ, RZ, R13 ;  /* 0x000000ffff0a7224 */ /* 0x001fe200078e000d */
[----:B------:R-:W-:Y:S01]  /*06e0*/  IADD3 R13, P1, PT, R13, 0x1, RZ ;  /* 0x000000010d0d7810 */ /* 0x000fe20007f3e0ff */
[--C-:B------:R-:W-:Y:S02]  /*06f0*/  IMAD.MOV.U32 R11, RZ, RZ, R12.reuse ;  /* 0x000000ffff0b7224 */ /* 0x100fe400078e000c */
[----:B------:R-:W-:Y:S02]  /*0700*/  VIADD R4, R4, 0x1 ;  /* 0x0000000104047836 */ /* 0x000fe40000000000 */
[----:B------:R-:W-:Y:S01]  /*0710*/  IMAD.X R12, RZ, RZ, R12, P1 ;  /* 0x000000ffff0c7224 */ /* 0x000fe200008e060c */
[----:B------:R3:W-:Y:S02]  /*0720*/  STG.E.U8 desc[UR4][R10.64], R9 ;  /* 0x000000090a007986 */ /* 0x0007e4000c101104 */
[----:B------:R-:W-:-:S13]  /*0730*/  ISETP.NE.AND P0, PT, R4, RZ, PT ;  /* 0x000000ff0400720c */ /* 0x000fda0003f05270 */
[----:B---3--:R-:W-:Y:S05]  /*0740*/  @P0 BRA `(.L_x_9) ;  /* 0xfffffffc00e00947 */ /* 0x008fea000383ffff */
.L_x_4:
[----:B------:R-:W-:Y:S05]  /*0750*/  BSYNC.RECONVERGENT B0 ;  /* 0x0000000000007941 */ /* 0x000fea0003800200 */
.L_x_3:
[----:B012---:R-:W-:Y:S01]  /*0760*/  IADD3 R10, P0, PT, R5, R6, RZ ;  /* 0x00000006050a7210 */ /* 0x007fe20007f1e0ff */
[----:B------:R-:W-:Y:S01]  /*0770*/  IMAD.MOV.U32 R4, RZ, RZ, 0x3d ;  /* 0x0000003dff047424 */ /* 0x000fe200078e00ff */
[----:B------:R-:W-:Y:S01]  /*0780*/  BSSY.RECONVERGENT B0, `(.L_x_10) ;  /* 0x0000026000007945 */ /* 0x000fe20003800200 */
[----:B------:R-:W0:Y:S01]  /*0790*/  LDCU.64 UR6, c[0x0][0x380] ;  /* 0x00007000ff0677ac */ /* 0x000e220008000a00 */
[----:B------:R-:W-:-:S05]  /*07a0*/  IADD3.X R11, PT, PT, RZ, R14, RZ, P0, !PT ;  /* 0x0000000eff0b7210 */ /* 0x000fca00007fe4ff */
[----:B------:R1:W-:Y:S04]  /*07b0*/  STG.E.U8 desc[UR4][R10.64], R4 ;  /* 0x000000040a007986 */ /* 0x0003e8000c101104 */
.L_x_14:
[----:B------:R-:W-:-:S13]  /*07c0*/  ISETP.GE.AND P0, PT, R5, 0x1, PT ;  /* 0x000000010500780c */ /* 0x000fda0003f06270 */
[----:B01----:R-:W-:Y:S05]  /*07d0*/  @!P0 BRA `(.L_x_11) ;  /* 0x0000000000808947 */ /* 0x003fea0003800000 */
[----:B-1----:R-:W-:-:S05]  /*07e0*/  IADD3 R4, P0, PT, R2, R5, RZ ;  /* 0x0000000502047210 */ /* 0x002fca0007f1e0ff */
[----:B------:R-:W-:Y:S01]  /*07f0*/  IMAD.X R9, RZ, RZ, R7, P0 ;  /* 0x000000ffff097224 */ /* 0x000fe200000e0607 */
[----:B0-----:R-:W-:-:S04]  /*0800*/  LEA R12, P0, R4, UR6, 0x2 ;  /* 0x00000006040c7c11 */ /* 0x001fc8000f8010ff */
[----:B------:R-:W-:-:S06]  /*0810*/  LEA.HI.X R13, R4, UR7, R9, 0x2, P0 ;  /* 0x00000007040d7c11 */ /* 0x000fcc00080f1409 */
[----:B------:R-:W2:Y:S01]  /*0820*/  LDG.E R13, desc[UR4][R12.64+-0x4] ;  /* 0xfffffc040c0d7981 */ /* 0x000ea2000c1e1900 */
[----:B-----5:R-:W-:Y:S01]  /*0830*/  IMAD.IADD R9, R8, 0x1, -R3 ;  /* 0x0000000108097824 */ /* 0x020fe200078e0a03 */
[----:B------:R-:W-:Y:S01]  /*0840*/  BSSY.RECONVERGENT B1, `(.L_x_12) ;  /* 0x0000016000017945 */ /* 0x000fe20003800200 */
[----:B------:R-:W-:-:S03]  /*0850*/  VIADD R5, R5, 0xffffffff ;  /* 0xffffffff05057836 */ /* 0x000fc60000000000 */
[----:B------:R-:W-:Y:S02]  /*0860*/  IABS R9, R9 ;  /* 0x0000000900097213 */ /* 0x000fe40000000000 */
[----:B------:R-:W-:-:S05]  /*0870*/  IADD3 R10, P1, PT, R5, R6, RZ ;  /* 0x00000006050a7210 */ /* 0x000fca0007f3e0ff */
[----:B------:R-:W-:Y:S02]  /*0880*/  IMAD.X R11, RZ, RZ, R14, P1 ;  /* 0x000000ffff0b7224 */ /* 0x000fe400008e060e */
[----:B--2---:R-:W-:-:S04]  /*0890*/  IMAD.IADD R16, R8, 0x1, -R13 ;  /* 0x0000000108107824 */ /* 0x004fc800078e0a0d */
[----:B------:R-:W-:-:S05]  /*08a0*/  IMAD.IADD R4, R16, 0x1, -R3 ;  /* 0x0000000110047824 */ /* 0x000fca00078e0a03 */
[----:B------:R-:W-:-:S04]  /*08b0*/  IABS R4, R4 ;  /* 0x0000000400047213 */ /* 0x000fc80000000000 */
[----:B------:R-:W-:Y:S01]  /*08c0*/  ISETP.GE.U32.AND P0, PT, R4, R9, PT ;  /* 0x000000090400720c */ /* 0x000fe20003f06070 */
[----:B------:R-:W-:-:S12]  /*08d0*/  IMAD.MOV.U32 R4, RZ, RZ, 0x2d ;  /* 0x0000002dff047424 */ /* 0x000fd800078e00ff */
[----:B------:R0:W-:Y:S01]  /*08e0*/  @!P0 STG.E.U8 desc[UR4][R10.64], R4 ;  /* 0x000000040a008986 */ /* 0x0001e2000c101104 */
[----:B------:R-:W-:Y:S01]  /*08f0*/  @!P0 MOV R8, R16 ;  /* 0x0000001000088202 */ /* 0x000fe20000000f00 */
[----:B------:R-:W-:Y:S06]  /*0900*/  @!P0 BRA `(.L_x_13) ;  /* 0x0000000000248947 */ /* 0x000fec0003800000 */
[----:B------:R-:W-:-:S04]  /*0910*/  IMAD.IADD R12, R8, 0x1, R13 ;  /* 0x00000001080c7824 */ /* 0x000fc800078e020d */
[----:B0-----:R-:W-:-:S05]  /*0920*/  IMAD.IADD R4, R12, 0x1, -R3 ;  /* 0x000000010c047824 */ /* 0x001fca00078e0a03 */
[----:B------:R-:W-:-:S04]  /*0930*/  IABS R4, R4 ;  /* 0x0000000400047213 */ /* 0x000fc80000000000 */
[----:B------:R-:W-:Y:S01]  /*0940*/  ISETP.GE.U32.AND P0, PT, R4, R9, PT ;  /* 0x000000090400720c */ /* 0x000fe20003f06070 */
[----:B------:R-:W-:Y:S02]  /*0950*/  IMAD.MOV.U32 R4, RZ, RZ, 0x2b ;  /* 0x0000002bff047424 */ /* 0x000fe400078e00ff */
[----:B------:R-:W-:-:S10]  /*0960*/  IMAD.MOV.U32 R9, RZ, RZ, 0x30 ;  /* 0x00000030ff097424 */ /* 0x000fd400078e00ff */
[----:B------:R1:W-:Y:S01]  /*0970*/  @!P0 STG.E.U8 desc[UR4][R10.64], R4 ;  /* 0x000000040a008986 */ /* 0x0003e2000c101104 */
[----:B------:R-:W-:-:S03]  /*0980*/  @!P0 IMAD.MOV.U32 R8, RZ, RZ, R12 ;  /* 0x000000ffff088224 */ /* 0x000fc600078e000c */
[----:B------:R1:W-:Y:S04]  /*0990*/  @P0 STG.E.U8 desc[UR4][R10.64], R9 ;  /* 0x000000090a000986 */ /* 0x0003e8000c101104 */
.L_x_13:
[----:B------:R-:W-:Y:S05]  /*09a0*/  BSYNC.RECONVERGENT B1 ;  /* 0x0000000000017941 */ /* 0x000fea0003800200 */
.L_x_12:
[----:B------:R-:W-:-:S13]  /*09b0*/  ISETP.NE.AND P0, PT, R8, R3, PT ;  /* 0x000000030800720c */ /* 0x000fda0003f05270 */
[----:B------:R-:W-:Y:S05]  /*09c0*/  @P0 BRA `(.L_x_14) ;  /* 0xfffffffc007c0947 */ /* 0x000fea000383ffff */
[----:B------:R-:W-:-:S07]  /*09d0*/  IMAD.MOV.U32 R8, RZ, RZ, R3 ;  /* 0x000000ffff087224 */ /* 0x000fce00078e0003 */
.L_x_11:
[----:B0-----:R-:W-:Y:S05]  /*09e0*/  BSYNC.RECONVERGENT B0 ;  /* 0x0000000000007941 */ /* 0x001fea0003800200 */
.L_x_10:
[----:B------:R-:W0:Y:S02]  /*09f0*/  LDC.64 R2, c[0x0][0x3a8] ;  /* 0x0000ea00ff027b82 */ /* 0x000e240000000a00 */
[----:B0-----:R-:W-:-:S05]  /*0a00*/  IMAD.WIDE R2, R0, 0x4, R2 ;  /* 0x0000000400027825 */ /* 0x001fca00078e0202 */
[----:B-----5:R-:W-:Y:S01]  /*0a10*/  STG.E desc[UR4][R2.64], R8 ;  /* 0x0000000802007986 */ /* 0x020fe2000c101904 */
[----:B------:R-:W-:Y:S05]  /*0a20*/  EXIT ;  /* 0x000000000000794d */ /* 0x000fea0003800000 */
.L_x_15:
[----:B------:R-:W-:-:S00]  /*0a30*/  BRA `(.L_x_15) ;  /* 0xfffffffc00fc7947 */ /* 0x000fc0000383ffff */
[----:B------:R-:W-:-:S00]  /*0a40*/  NOP ;  /* 0x0000000000007918 */ /* 0x000fc00000000000 */
        /* <DEDUP_REMOVED lines=11> */
.L_x_16:


//--------------------- .nv.shared.reserved.0     --------------------------
	.section	.nv.shared.reserved.0,"aw",@nobits
	.weak		__nv_reservedSMEM_offset_0_alias
	.size		__nv_reservedSMEM_offset_0_alias, 0, 64
	.other		__nv_reservedSMEM_offset_0_alias,@"STO_CUDA_RESERVED_SHARED STV_DEFAULT"
__nv_reservedSMEM_offset_0_alias:
	.zero		0
	.zero		64


//--------------------- .nv.constant0._Z19process_rows_kernelPKiS0_S0_S0_PcPii --------------------------
	.section	.nv.constant0._Z19process_rows_kernelPKiS0_S0_S0_PcPii,"a",@progbits
	.sectionflags	@""
	.align	4
.nv.constant0._Z19process_rows_kernelPKiS0_S0_S0_PcPii:
	.zero		948


//--------------------- SYMBOLS --------------------------

	.type		.nv.reservedSmem.offset0,@object
	.size		.nv.reservedSmem.offset0,0x4
